//
// Generated by NVIDIA NVVM Compiler
//
// Compiler Build ID: CL-36424714
// Cuda compilation tools, release 13.0, V13.0.88
// Based on NVVM 20.0.0
//

.version 9.0
.target sm_100
.address_size 64

	// .globl	_Z12MatrixVecMulPKfS0_Pfi

.visible .entry _Z12MatrixVecMulPKfS0_Pfi(
	.param .u64 .ptr .align 1 _Z12MatrixVecMulPKfS0_Pfi_param_0,
	.param .u64 .ptr .align 1 _Z12MatrixVecMulPKfS0_Pfi_param_1,
	.param .u64 .ptr .align 1 _Z12MatrixVecMulPKfS0_Pfi_param_2,
	.param .u32 _Z12MatrixVecMulPKfS0_Pfi_param_3
)
{
	.reg .pred 	%p<11>;
	.reg .b32 	%r<37>;
	.reg .b32 	%f<112>;
	.reg .b64 	%rd<31>;

	ld.param.u64 	%rd11, [_Z12MatrixVecMulPKfS0_Pfi_param_0];
	ld.param.u64 	%rd12, [_Z12MatrixVecMulPKfS0_Pfi_param_1];
	ld.param.u64 	%rd10, [_Z12MatrixVecMulPKfS0_Pfi_param_2];
	ld.param.u32 	%r23, [_Z12MatrixVecMulPKfS0_Pfi_param_3];
	cvta.to.global.u64 	%rd1, %rd12;
	cvta.to.global.u64 	%rd2, %rd11;
	mov.u32 	%r24, %ctaid.x;
	mov.u32 	%r25, %ntid.x;
	mov.u32 	%r26, %tid.x;
	mad.lo.s32 	%r1, %r24, %r25, %r26;
	setp.ge.s32 	%p1, %r1, %r23;
	@%p1 bra 	$L__BB0_15;
	setp.lt.s32 	%p2, %r23, 1;
	mov.f32 	%f111, 0f00000000;
	@%p2 bra 	$L__BB0_14;
	mul.lo.s32 	%r2, %r23, %r1;
	and.b32  	%r3, %r23, 15;
	setp.lt.u32 	%p3, %r23, 16;
	mov.f32 	%f111, 0f00000000;
	mov.b32 	%r33, 0;
	@%p3 bra 	$L__BB0_5;
	and.b32  	%r33, %r23, 2147483632;
	neg.s32 	%r31, %r33;
	add.s64 	%rd3, %rd2, 32;
	add.s64 	%rd29, %rd1, 32;
	mov.f32 	%f111, 0f00000000;
	mov.u32 	%r30, %r2;
$L__BB0_4:
	.pragma "nounroll";
	mul.wide.s32 	%rd13, %r30, 4;
	add.s64 	%rd14, %rd3, %rd13;
	ld.global.f32 	%f18, [%rd14+-32];
	ld.global.f32 	%f19, [%rd29+-32];
	fma.rn.f32 	%f20, %f18, %f19, %f111;
	ld.global.f32 	%f21, [%rd14+-28];
	ld.global.f32 	%f22, [%rd29+-28];
	fma.rn.f32 	%f23, %f21, %f22, %f20;
	ld.global.f32 	%f24, [%rd14+-24];
	ld.global.f32 	%f25, [%rd29+-24];
	fma.rn.f32 	%f26, %f24, %f25, %f23;
	ld.global.f32 	%f27, [%rd14+-20];
	ld.global.f32 	%f28, [%rd29+-20];
	fma.rn.f32 	%f29, %f27, %f28, %f26;
	ld.global.f32 	%f30, [%rd14+-16];
	ld.global.f32 	%f31, [%rd29+-16];
	fma.rn.f32 	%f32, %f30, %f31, %f29;
	ld.global.f32 	%f33, [%rd14+-12];
	ld.global.f32 	%f34, [%rd29+-12];
	fma.rn.f32 	%f35, %f33, %f34, %f32;
	ld.global.f32 	%f36, [%rd14+-8];
	ld.global.f32 	%f37, [%rd29+-8];
	fma.rn.f32 	%f38, %f36, %f37, %f35;
	ld.global.f32 	%f39, [%rd14+-4];
	ld.global.f32 	%f40, [%rd29+-4];
	fma.rn.f32 	%f41, %f39, %f40, %f38;
	ld.global.f32 	%f42, [%rd14];
	ld.global.f32 	%f43, [%rd29];
	fma.rn.f32 	%f44, %f42, %f43, %f41;
	ld.global.f32 	%f45, [%rd14+4];
	ld.global.f32 	%f46, [%rd29+4];
	fma.rn.f32 	%f47, %f45, %f46, %f44;
	ld.global.f32 	%f48, [%rd14+8];
	ld.global.f32 	%f49, [%rd29+8];
	fma.rn.f32 	%f50, %f48, %f49, %f47;
	ld.global.f32 	%f51, [%rd14+12];
	ld.global.f32 	%f52, [%rd29+12];
	fma.rn.f32 	%f53, %f51, %f52, %f50;
	ld.global.f32 	%f54, [%rd14+16];
	ld.global.f32 	%f55, [%rd29+16];
	fma.rn.f32 	%f56, %f54, %f55, %f53;
	ld.global.f32 	%f57, [%rd14+20];
	ld.global.f32 	%f58, [%rd29+20];
	fma.rn.f32 	%f59, %f57, %f58, %f56;
	ld.global.f32 	%f60, [%rd14+24];
	ld.global.f32 	%f61, [%rd29+24];
	fma.rn.f32 	%f62, %f60, %f61, %f59;
	ld.global.f32 	%f63, [%rd14+28];
	ld.global.f32 	%f64, [%rd29+28];
	fma.rn.f32 	%f111, %f63, %f64, %f62;
	add.s32 	%r31, %r31, 16;
	add.s32 	%r30, %r30, 16;
	add.s64 	%rd29, %rd29, 64;
	setp.ne.s32 	%p4, %r31, 0;
	@%p4 bra 	$L__BB0_4;
$L__BB0_5:
	setp.eq.s32 	%p5, %r3, 0;
	@%p5 bra 	$L__BB0_14;
	and.b32  	%r11, %r23, 7;
	setp.lt.u32 	%p6, %r3, 8;
	@%p6 bra 	$L__BB0_8;
	add.s32 	%r28, %r33, %r2;
	mul.wide.s32 	%rd15, %r28, 4;
	add.s64 	%rd16, %rd2, %rd15;
	ld.global.f32 	%f66, [%rd16];
	mul.wide.u32 	%rd17, %r33, 4;
	add.s64 	%rd18, %rd1, %rd17;
	ld.global.f32 	%f67, [%rd18];
	fma.rn.f32 	%f68, %f66, %f67, %f111;
	ld.global.f32 	%f69, [%rd16+4];
	ld.global.f32 	%f70, [%rd18+4];
	fma.rn.f32 	%f71, %f69, %f70, %f68;
	ld.global.f32 	%f72, [%rd16+8];
	ld.global.f32 	%f73, [%rd18+8];
	fma.rn.f32 	%f74, %f72, %f73, %f71;
	ld.global.f32 	%f75, [%rd16+12];
	ld.global.f32 	%f76, [%rd18+12];
	fma.rn.f32 	%f77, %f75, %f76, %f74;
	ld.global.f32 	%f78, [%rd16+16];
	ld.global.f32 	%f79, [%rd18+16];
	fma.rn.f32 	%f80, %f78, %f79, %f77;
	ld.global.f32 	%f81, [%rd16+20];
	ld.global.f32 	%f82, [%rd18+20];
	fma.rn.f32 	%f83, %f81, %f82, %f80;
	ld.global.f32 	%f84, [%rd16+24];
	ld.global.f32 	%f85, [%rd18+24];
	fma.rn.f32 	%f86, %f84, %f85, %f83;
	ld.global.f32 	%f87, [%rd16+28];
	ld.global.f32 	%f88, [%rd18+28];
	fma.rn.f32 	%f111, %f87, %f88, %f86;
	add.s32 	%r33, %r33, 8;
$L__BB0_8:
	setp.eq.s32 	%p7, %r11, 0;
	@%p7 bra 	$L__BB0_14;
	and.b32  	%r14, %r23, 3;
	setp.lt.u32 	%p8, %r11, 4;
	@%p8 bra 	$L__BB0_11;
	add.s32 	%r29, %r33, %r2;
	mul.wide.s32 	%rd19, %r29, 4;
	add.s64 	%rd20, %rd2, %rd19;
	ld.global.f32 	%f90, [%rd20];
	mul.wide.u32 	%rd21, %r33, 4;
	add.s64 	%rd22, %rd1, %rd21;
	ld.global.f32 	%f91, [%rd22];
	fma.rn.f32 	%f92, %f90, %f91, %f111;
	ld.global.f32 	%f93, [%rd20+4];
	ld.global.f32 	%f94, [%rd22+4];
	fma.rn.f32 	%f95, %f93, %f94, %f92;
	ld.global.f32 	%f96, [%rd20+8];
	ld.global.f32 	%f97, [%rd22+8];
	fma.rn.f32 	%f98, %f96, %f97, %f95;
	ld.global.f32 	%f99, [%rd20+12];
	ld.global.f32 	%f100, [%rd22+12];
	fma.rn.f32 	%f111, %f99, %f100, %f98;
	add.s32 	%r33, %r33, 4;
$L__BB0_11:
	setp.eq.s32 	%p9, %r14, 0;
	@%p9 bra 	$L__BB0_14;
	mul.wide.u32 	%rd23, %r33, 4;
	add.s64 	%rd30, %rd1, %rd23;
	add.s32 	%r36, %r33, %r2;
	neg.s32 	%r35, %r14;
$L__BB0_13:
	.pragma "nounroll";
	mul.wide.s32 	%rd24, %r36, 4;
	add.s64 	%rd25, %rd2, %rd24;
	ld.global.f32 	%f101, [%rd25];
	ld.global.f32 	%f102, [%rd30];
	fma.rn.f32 	%f111, %f101, %f102, %f111;
	add.s64 	%rd30, %rd30, 4;
	add.s32 	%r36, %r36, 1;
	add.s32 	%r35, %r35, 1;
	setp.ne.s32 	%p10, %r35, 0;
	@%p10 bra 	$L__BB0_13;
$L__BB0_14:
	cvta.to.global.u64 	%rd26, %rd10;
	mul.wide.s32 	%rd27, %r1, 4;
	add.s64 	%rd28, %rd26, %rd27;
	st.global.f32 	[%rd28], %f111;
$L__BB0_15:
	ret;

}


// ===== COMPILED SASS (sm_100) =====

	.target	sm_100

	.elftype	@"ET_EXEC"


//--------------------- .note.nv.tkinfo           --------------------------
	.section	.note.nv.tkinfo,"",@"SHT_NOTE"
	.sectionflags	@"SHF_NOTE_NV_TKINFO"
	.tkinfo
        /*0018*/ 	.word	0x00000002
        /*0030*/ 	.string	""
        /*0030*/ 	.string	"ptxas"
        /*0030*/ 	.string	"Cuda compilation tools, release 13.0, V13.0.88"
        /*0030*/ 	.string	"Build cuda_13.0.r13.0/compiler.36424714_0"
        /*0030*/ 	.string	"-arch sm_100 -m 64 "



//--------------------- .note.nv.cuinfo           --------------------------
	.section	.note.nv.cuinfo,"",@"SHT_NOTE"
	.sectionflags	@"SHF_NOTE_NV_CUINFO"
        /*0018*/ 	.short	0x0002
        /*001a*/ 	.short	0x0064
        /*001c*/ 	.short	0x0082
	.zero		2


//--------------------- .nv.info                  --------------------------
	.section	.nv.info,"",@"SHT_CUDA_INFO"
	.align	4


	//----- nvinfo : EIATTR_REGCOUNT
	.align		4
        /*0000*/ 	.byte	0x04, 0x2f
        /*0002*/ 	.short	(.L_1 - .L_0)
	.align		4
.L_0:
        /*0004*/ 	.word	index@(_Z12MatrixVecMulPKfS0_Pfi)
        /*0008*/ 	.word	0x0000001e


	//----- nvinfo : EIATTR_FRAME_SIZE
	.align		4
.L_1:
        /*000c*/ 	.byte	0x04, 0x11
        /*000e*/ 	.short	(.L_3 - .L_2)
	.align		4
.L_2:
        /*0010*/ 	.word	index@(_Z12MatrixVecMulPKfS0_Pfi)
        /*0014*/ 	.word	0x00000000


	//----- nvinfo : EIATTR_MIN_STACK_SIZE
	.align		4
.L_3:
        /*0018*/ 	.byte	0x04, 0x12
        /*001a*/ 	.short	(.L_5 - .L_4)
	.align		4
.L_4:
        /*001c*/ 	.word	index@(_Z12MatrixVecMulPKfS0_Pfi)
        /*0020*/ 	.word	0x00000000
.L_5:


//--------------------- .nv.compat                --------------------------
	.section	.nv.compat,"",@"SHT_CUDA_COMPAT_INFO"
	.align	4
        /*0000*/ 	.byte	0x02, 0x09, 0x00, 0x00, 0x02, 0x02, 0x01, 0x00, 0x02, 0x05, 0x05, 0x00, 0x03, 0x07, 0x01, 0x01
        /*0010*/ 	.byte	0x02, 0x03, 0x00, 0x00, 0x02, 0x06, 0x01, 0x00, 0x04, 0x0b, 0x08, 0x00, 0x09, 0x00, 0x00, 0x00
        /*0020*/ 	.byte	0x00, 0x00, 0x00, 0x00


//--------------------- .nv.info._Z12MatrixVecMulPKfS0_Pfi --------------------------
	.section	.nv.info._Z12MatrixVecMulPKfS0_Pfi,"",@"SHT_CUDA_INFO"
	.sectionflags	@""
	.align	4


	//----- nvinfo : EIATTR_CUDA_API_VERSION
	.align		4
        /*0000*/ 	.byte	0x04, 0x37
        /*0002*/ 	.short	(.L_7 - .L_6)
.L_6:
        /*0004*/ 	.word	0x00000082


	//----- nvinfo : EIATTR_KPARAM_INFO
	.align		4
.L_7:
        /*0008*/ 	.byte	0x04, 0x17
        /*000a*/ 	.short	(.L_9 - .L_8)
.L_8:
        /*000c*/ 	.word	0x00000000
        /*0010*/ 	.short	0x0003
        /*0012*/ 	.short	0x0018
        /*0014*/ 	.byte	0x00, 0xf0, 0x11, 0x00


	//----- nvinfo : EIATTR_KPARAM_INFO
	.align		4
.L_9:
        /*0018*/ 	.byte	0x04, 0x17
        /*001a*/ 	.short	(.L_11 - .L_10)
.L_10:
        /*001c*/ 	.word	0x00000000
        /*0020*/ 	.short	0x0002
        /*0022*/ 	.short	0x0010
        /*0024*/ 	.byte	0x00, 0xf5, 0x21, 0x00


	//----- nvinfo : EIATTR_KPARAM_INFO
	.align		4
.L_11:
        /*0028*/ 	.byte	0x04, 0x17
        /*002a*/ 	.short	(.L_13 - .L_12)
.L_12:
        /*002c*/ 	.word	0x00000000
        /*0030*/ 	.short	0x0001
        /*0032*/ 	.short	0x0008
        /*0034*/ 	.byte	0x00, 0xf5, 0x21, 0x00


	//----- nvinfo : EIATTR_KPARAM_INFO
	.align		4
.L_13:
        /*0038*/ 	.byte	0x04, 0x17
        /*003a*/ 	.short	(.L_15 - .L_14)
.L_14:
        /*003c*/ 	.word	0x00000000
        /*0040*/ 	.short	0x0000
        /*0042*/ 	.short	0x0000
        /*0044*/ 	.byte	0x00, 0xf5, 0x21, 0x00


	//----- nvinfo : EIATTR_SPARSE_MMA_MASK
	.align		4
.L_15:
        /*0048*/ 	.byte	0x03, 0x50
        /*004a*/ 	.short	0x0000


	//----- nvinfo : EIATTR_MAXREG_COUNT
	.align		4
        /*004c*/ 	.byte	0x03, 0x1b
        /*004e*/ 	.short	0x00ff


	//----- nvinfo : EIATTR_MERCURY_ISA_VERSION
	.align		4
        /*0050*/ 	.byte	0x03, 0x5f
        /*0052*/ 	.short	0x0101


	//----- nvinfo : EIATTR_VRC_CTA_INIT_COUNT
	.align		4
        /*0054*/ 	.byte	0x02, 0x4a
	.zero		1
	.zero		1


	//----- nvinfo : EIATTR_EXIT_INSTR_OFFSETS
	.align		4
        /*0058*/ 	.byte	0x04, 0x1c
        /*005a*/ 	.short	(.L_17 - .L_16)


	//   ....[0]....
.L_16:
        /*005c*/ 	.word	0x00000070


	//   ....[1]....
        /*0060*/ 	.word	0x00000a80


	//----- nvinfo : EIATTR_CBANK_PARAM_SIZE
	.align		4
.L_17:
        /*0064*/ 	.byte	0x03, 0x19
        /*0066*/ 	.short	0x001c


	//----- nvinfo : EIATTR_PARAM_CBANK
	.align		4
        /*0068*/ 	.byte	0x04, 0x0a
        /*006a*/ 	.short	(.L_19 - .L_18)
	.align		4
.L_18:
        /*006c*/ 	.word	index@(.nv.constant0._Z12MatrixVecMulPKfS0_Pfi)
        /*0070*/ 	.short	0x0380
        /*0072*/ 	.short	0x001c


	//----- nvinfo : EIATTR_SW_WAR
	.align		4
.L_19:
        /*0074*/ 	.byte	0x04, 0x36
        /*0076*/ 	.short	(.L_21 - .L_20)
.L_20:
        /*0078*/ 	.word	0x00000008
.L_21:


//--------------------- .nv.callgraph             --------------------------
	.section	.nv.callgraph,"",@"SHT_CUDA_CALLGRAPH"
	.align	4
	.sectionentsize	8
	.align		4
        /*0000*/ 	.word	0x00000000
	.align		4
        /*0004*/ 	.word	0xffffffff
	.align		4
        /*0008*/ 	.word	0x00000000
	.align		4
        /*000c*/ 	.word	0xfffffffe
	.align		4
        /*0010*/ 	.word	0x00000000
	.align		4
        /*0014*/ 	.word	0xfffffffd
	.align		4
        /*0018*/ 	.word	0x00000000
	.align		4
        /*001c*/ 	.word	0xfffffffc


//--------------------- .text._Z12MatrixVecMulPKfS0_Pfi --------------------------
	.section	.text._Z12MatrixVecMulPKfS0_Pfi,"ax",@progbits
	.align	128
        .global         _Z12MatrixVecMulPKfS0_Pfi
        .type           _Z12MatrixVecMulPKfS0_Pfi,@function
        .size           _Z12MatrixVecMulPKfS0_Pfi,(.L_x_7 - _Z12MatrixVecMulPKfS0_Pfi)
        .other          _Z12MatrixVecMulPKfS0_Pfi,@"STO_CUDA_ENTRY STV_DEFAULT"
_Z12MatrixVecMulPKfS0_Pfi:
.text._Z12MatrixVecMulPKfS0_Pfi:
[----:B------:R-:W-:Y:S01]  /*0000*/  LDC R1, c[0x0][0x37c] ;  /* 0x0000df00ff017b82 */ /* 0x000fe20000000800 */
[----:B------:R-:W0:Y:S07]  /*0010*/  S2R R3, SR_TID.X ;  /* 0x0000000000037919 */ /* 0x000e2e0000002100 */
[----:B------:R-:W0:Y:S01]  /*0020*/  S2UR UR4, SR_CTAID.X ;  /* 0x00000000000479c3 */ /* 0x000e220000002500 */
[----:B------:R-:W1:Y:S07]  /*0030*/  LDCU UR16, c[0x0][0x398] ;  /* 0x00007300ff1077ac */ /* 0x000e6e0008000800 */
[----:B------:R-:W0:Y:S02]  /*0040*/  LDC R0, c[0x0][0x360] ;  /* 0x0000d800ff007b82 */ /* 0x000e240000000800 */
[----:B0-----:R-:W-:-:S05]  /*0050*/  IMAD R0, R0, UR4, R3 ;  /* 0x0000000400007c24 */ /* 0x001fca000f8e0203 */
[----:B-1----:R-:W-:-:S13]  /*0060*/  ISETP.GE.AND P0, PT, R0, UR16, PT ;  /* 0x0000001000007c0c */ /* 0x002fda000bf06270 */
[----:B------:R-:W-:Y:S05]  /*0070*/  @P0 EXIT ;  /* 0x000000000000094d */ /* 0x000fea0003800000 */
[----:B------:R-:W-:Y:S01]  /*0080*/  UISETP.GE.AND UP0, UPT, UR16, 0x1, UPT ;  /* 0x000000011000788c */ /* 0x000fe2000bf06270 */
[----:B------:R-:W-:Y:S01]  /*0090*/  HFMA2 R15, -RZ, RZ, 0, 0 ;  /* 0x00000000ff0f7431 */ /* 0x000fe200000001ff */
[----:B------:R-:W0:Y:S07]  /*00a0*/  LDCU.64 UR14, c[0x0][0x358] ;  /* 0x00006b00ff0e77ac */ /* 0x000e2e0008000a00 */
[----:B------:R-:W-:Y:S05]  /*00b0*/  BRA.U !UP0, `(.L_x_0) ;  /* 0x0000000908647547 */ /* 0x000fea000b800000 */
[----:B------:R-:W-:Y:S02]  /*00c0*/  UISETP.GE.U32.AND UP1, UPT, UR16, 0x10, UPT ;  /* 0x000000101000788c */ /* 0x000fe4000bf26070 */
[----:B------:R-:W-:Y:S01]  /*00d0*/  IMAD R7, R0, UR16, RZ ;  /* 0x0000001000077c24 */ /* 0x000fe2000f8e02ff */
[----:B------:R-:W-:Y:S01]  /*00e0*/  ULOP3.LUT UR12, UR16, 0xf, URZ, 0xc0, !UPT ;  /* 0x0000000f100c7892 */ /* 0x000fe2000f8ec0ff */
[----:B------:R-:W-:Y:S02]  /*00f0*/  MOV R15, RZ ;  /* 0x000000ff000f7202 */ /* 0x000fe40000000f00 */
[----:B------:R-:W-:Y:S01]  /*0100*/  MOV R8, RZ ;  /* 0x000000ff00087202 */ /* 0x000fe20000000f00 */
[----:B------:R-:W-:Y:S02]  /*0110*/  UISETP.NE.AND UP0, UPT, UR12, URZ, UPT ;  /* 0x000000ff0c00728c */ /* 0x000fe4000bf05270 */
[----:B------:R-:W-:Y:S09]  /*0120*/  BRA.U !UP1, `(.L_x_1) ;  /* 0x0000000509147547 */ /* 0x000ff2000b800000 */
[----:B------:R-:W1:Y:S01]  /*0130*/  LDCU.128 UR8, c[0x0][0x380] ;  /* 0x00007000ff0877ac */ /* 0x000e620008000c00 */
[----:B------:R-:W-:Y:S02]  /*0140*/  MOV R15, RZ ;  /* 0x000000ff000f7202 */ /* 0x000fe40000000f00 */
[----:B------:R-:W-:Y:S01]  /*0150*/  MOV R6, R7 ;  /* 0x0000000700067202 */ /* 0x000fe20000000f00 */
[----:B------:R-:W-:-:S06]  /*0160*/  ULOP3.LUT UR13, UR16, 0x7ffffff0, URZ, 0xc0, !UPT ;  /* 0x7ffffff0100d7892 */ /* 0x000fcc000f8ec0ff */
[----:B------:R-:W-:Y:S01]  /*0170*/  MOV R8, UR13 ;  /* 0x0000000d00087c02 */ /* 0x000fe20008000f00 */
[----:B-1----:R-:W-:Y:S02]  /*0180*/  UIADD3 UR4, UP2, UPT, UR10, 0x20, URZ ;  /* 0x000000200a047890 */ /* 0x002fe4000ff5e0ff */
[----:B------:R-:W-:Y:S02]  /*0190*/  UIADD3 UR6, UP1, UPT, UR8, 0x20, URZ ;  /* 0x0000002008067890 */ /* 0x000fe4000ff3e0ff */
[----:B------:R-:W-:Y:S02]  /*01a0*/  UIADD3.X UR5, UPT, UPT, URZ, UR11, URZ, UP2, !UPT ;  /* 0x0000000bff057290 */ /* 0x000fe400097fe4ff */
[----:B------:R-:W-:Y:S01]  /*01b0*/  MOV R2, UR4 ;  /* 0x0000000400027c02 */ /* 0x000fe20008000f00 */
[----:B------:R-:W-:Y:S02]  /*01c0*/  UIADD3 UR8, UPT, UPT, -UR13, URZ, URZ ;  /* 0x000000ff0d087290 */ /* 0x000fe4000fffe1ff */
[----:B------:R-:W-:Y:S01]  /*01d0*/  UIADD3.X UR7, UPT, UPT, URZ, UR9, URZ, UP1, !UPT ;  /* 0x00000009ff077290 */ /* 0x000fe20008ffe4ff */
[----:B------:R-:W-:-:S11]  /*01e0*/  MOV R3, UR5 ;  /* 0x0000000500037c02 */ /* 0x000fd60008000f00 */
.L_x_2:
[----:B------:R-:W-:Y:S01]  /*01f0*/  MOV R4, UR6 ;  /* 0x0000000600047c02 */ /* 0x000fe20008000f00 */
[----:B0-----:R-:W2:Y:S01]  /*0200*/  LDG.E R17, desc[UR14][R2.64+-0x20] ;  /* 0xffffe00e02117981 */ /* 0x001ea2000c1e1900 */
[----:B------:R-:W-:-:S03]  /*0210*/  MOV R5, UR7 ;  /* 0x0000000700057c02 */ /* 0x000fc60008000f00 */
[----:B------:R-:W3:Y:S01]  /*0220*/  LDG.E R25, desc[UR14][R2.64+-0x1c] ;  /* 0xffffe40e02197981 */ /* 0x000ee2000c1e1900 */
[----:B------:R-:W-:-:S03]  /*0230*/  IMAD.WIDE R4, R6, 0x4, R4 ;  /* 0x0000000406047825 */ /* 0x000fc600078e0204 */
[----:B------:R-:W4:Y:S04]  /*0240*/  LDG.E R19, desc[UR14][R2.64+-0x18] ;  /* 0xffffe80e02137981 */ /* 0x000f28000c1e1900 */
[----:B------:R-:W2:Y:S04]  /*0250*/  LDG.E R16, desc[UR14][R4.64+-0x20] ;  /* 0xffffe00e04107981 */ /* 0x000ea8000c1e1900 */
[----:B------:R-:W3:Y:S04]  /*0260*/  LDG.E R18, desc[UR14][R4.64+-0x1c] ;  /* 0xffffe40e04127981 */ /* 0x000ee8000c1e1900 */
[----:B------:R-:W4:Y:S04]  /*0270*/  LDG.E R20, desc[UR14][R4.64+-0x18] ;  /* 0xffffe80e04147981 */ /* 0x000f28000c1e1900 */
[----:B------:R-:W5:Y:S04]  /*0280*/  LDG.E R22, desc[UR14][R2.64+-0x14] ;  /* 0xffffec0e02167981 */ /* 0x000f68000c1e1900 */
        /* <DEDUP_REMOVED lines=8> */
[----:B------:R-:W5:Y:S01]  /*0310*/  LDG.E R14, desc[UR14][R4.64+-0x4] ;  /* 0xfffffc0e040e7981 */ /* 0x000f62000c1e1900 */
[----:B--2---:R-:W-:-:S03]  /*0320*/  FFMA R17, R16, R17, R15 ;  /* 0x0000001110117223 */ /* 0x004fc6000000000f */
[----:B------:R-:W2:Y:S04]  /*0330*/  LDG.E R15, desc[UR14][R2.64] ;  /* 0x0000000e020f7981 */ /* 0x000ea8000c1e1900 */
[----:B------:R-:W2:Y:S01]  /*0340*/  LDG.E R16, desc[UR14][R4.64] ;  /* 0x0000000e04107981 */ /* 0x000ea2000c1e1900 */
[----:B---3--:R-:W-:-:S03]  /*0350*/  FFMA R25, R18, R25, R17 ;  /* 0x0000001912197223 */ /* 0x008fc60000000011 */
[----:B------:R-:W3:Y:S01]  /*0360*/  LDG.E R17, desc[UR14][R2.64+0x4] ;  /* 0x0000040e02117981 */ /* 0x000ee2000c1e1900 */
[----:B----4-:R-:W-:-:S03]  /*0370*/  FFMA R26, R20, R19, R25 ;  /* 0x00000013141a7223 */ /* 0x010fc60000000019 */
[----:B------:R-:W3:Y:S04]  /*0380*/  LDG.E R18, desc[UR14][R4.64+0x4] ;  /* 0x0000040e04127981 */ /* 0x000ee8000c1e1900 */
[----:B------:R-:W4:Y:S01]  /*0390*/  LDG.E R20, desc[UR14][R2.64+0x8] ;  /* 0x0000080e02147981 */ /* 0x000f22000c1e1900 */
[----:B-----5:R-:W-:-:S03]  /*03a0*/  FFMA R25, R21, R22, R26 ;  /* 0x0000001615197223 */ /* 0x020fc6000000001a */
[----:B------:R-:W4:Y:S04]  /*03b0*/  LDG.E R19, desc[UR14][R4.64+0x8] ;  /* 0x0000080e04137981 */ /* 0x000f28000c1e1900 */
[----:B------:R-:W5:Y:S01]  /*03c0*/  LDG.E R22, desc[UR14][R2.64+0xc] ;  /* 0x00000c0e02167981 */ /* 0x000f62000c1e1900 */
[----:B------:R-:W-:-:S03]  /*03d0*/  FFMA R25, R24, R23, R25 ;  /* 0x0000001718197223 */ /* 0x000fc60000000019 */
[----:B------:R-:W5:Y:S04]  /*03e0*/  LDG.E R21, desc[UR14][R4.64+0xc] ;  /* 0x00000c0e04157981 */ /* 0x000f68000c1e1900 */
[----:B------:R-:W5:Y:S01]  /*03f0*/  LDG.E R24, desc[UR14][R2.64+0x10] ;  /* 0x0000100e02187981 */ /* 0x000f62000c1e1900 */
[----:B------:R-:W-:-:S03]  /*0400*/  FFMA R25, R10, R9, R25 ;  /* 0x000000090a197223 */ /* 0x000fc60000000019 */
[----:B------:R-:W5:Y:S04]  /*0410*/  LDG.E R23, desc[UR14][R4.64+0x10] ;  /* 0x0000100e04177981 */ /* 0x000f68000c1e1900 */
[----:B------:R-:W5:Y:S01]  /*0420*/  LDG.E R10, desc[UR14][R2.64+0x14] ;  /* 0x0000140e020a7981 */ /* 0x000f62000c1e1900 */
[----:B------:R-:W-:-:S03]  /*0430*/  FFMA R27, R12, R11, R25 ;  /* 0x0000000b0c1b7223 */ /* 0x000fc60000000019 */
[----:B------:R-:W5:Y:S04]  /*0440*/  LDG.E R9, desc[UR14][R4.64+0x14] ;  /* 0x0000140e04097981 */ /* 0x000f68000c1e1900 */
[----:B------:R-:W5:Y:S04]  /*0450*/  LDG.E R11, desc[UR14][R2.64+0x18] ;  /* 0x0000180e020b7981 */ /* 0x000f68000c1e1900 */
[----:B------:R-:W5:Y:S04]  /*0460*/  LDG.E R12, desc[UR14][R4.64+0x18] ;  /* 0x0000180e040c7981 */ /* 0x000f68000c1e1900 */
[----:B------:R-:W5:Y:S04]  /*0470*/  LDG.E R25, desc[UR14][R4.64+0x1c] ;  /* 0x00001c0e04197981 */ /* 0x000f68000c1e1900 */
[----:B------:R0:W5:Y:S01]  /*0480*/  LDG.E R26, desc[UR14][R2.64+0x1c] ;  /* 0x00001c0e021a7981 */ /* 0x000162000c1e1900 */
[----:B------:R-:W-:Y:S01]  /*0490*/  FFMA R13, R14, R13, R27 ;  /* 0x0000000d0e0d7223 */ /* 0x000fe2000000001b */
[----:B------:R-:W-:-:S04]  /*04a0*/  UIADD3 UR8, UPT, UPT, UR8, 0x10, URZ ;  /* 0x0000001008087890 */ /* 0x000fc8000fffe0ff */
[----:B------:R-:W-:Y:S01]  /*04b0*/  UISETP.NE.AND UP1, UPT, UR8, URZ, UPT ;  /* 0x000000ff0800728c */ /* 0x000fe2000bf25270 */
[----:B0-----:R-:W-:Y:S02]  /*04c0*/  IADD3 R2, P0, PT, R2, 0x40, RZ ;  /* 0x0000004002027810 */ /* 0x001fe40007f1e0ff */
[----:B------:R-:W-:Y:S02]  /*04d0*/  IADD3 R6, PT, PT, R6, 0x10, RZ ;  /* 0x0000001006067810 */ /* 0x000fe40007ffe0ff */
[----:B------:R-:W-:Y:S01]  /*04e0*/  IADD3.X R3, PT, PT, RZ, R3, RZ, P0, !PT ;  /* 0x00000003ff037210 */ /* 0x000fe200007fe4ff */
[----:B--2---:R-:W-:-:S04]  /*04f0*/  FFMA R13, R16, R15, R13 ;  /* 0x0000000f100d7223 */ /* 0x004fc8000000000d */
[----:B---3--:R-:W-:-:S04]  /*0500*/  FFMA R18, R18, R17, R13 ;  /* 0x0000001112127223 */ /* 0x008fc8000000000d */
[----:B----4-:R-:W-:-:S04]  /*0510*/  FFMA R18, R19, R20, R18 ;  /* 0x0000001413127223 */ /* 0x010fc80000000012 */
[----:B-----5:R-:W-:-:S04]  /*0520*/  FFMA R18, R21, R22, R18 ;  /* 0x0000001615127223 */ /* 0x020fc80000000012 */
[----:B------:R-:W-:-:S04]  /*0530*/  FFMA R18, R23, R24, R18 ;  /* 0x0000001817127223 */ /* 0x000fc80000000012 */
[----:B------:R-:W-:-:S04]  /*0540*/  FFMA R9, R9, R10, R18 ;  /* 0x0000000a09097223 */ /* 0x000fc80000000012 */
[----:B------:R-:W-:-:S04]  /*0550*/  FFMA R12, R12, R11, R9 ;  /* 0x0000000b0c0c7223 */ /* 0x000fc80000000009 */
[----:B------:R-:W-:Y:S01]  /*0560*/  FFMA R15, R25, R26, R12 ;  /* 0x0000001a190f7223 */ /* 0x000fe2000000000c */
[----:B------:R-:W-:Y:S06]  /*0570*/  BRA.U UP1, `(.L_x_2) ;  /* 0xfffffffd011c7547 */ /* 0x000fec000b83ffff */
.L_x_1:
[----:B------:R-:W-:Y:S05]  /*0580*/  BRA.U !UP0, `(.L_x_0) ;  /* 0x0000000508307547 */ /* 0x000fea000b800000 */
[----:B------:R-:W-:Y:S02]  /*0590*/  UISETP.GE.U32.AND UP0, UPT, UR12, 0x8, UPT ;  /* 0x000000080c00788c */ /* 0x000fe4000bf06070 */
[----:B------:R-:W-:-:S04]  /*05a0*/  ULOP3.LUT UR5, UR16, 0x7, URZ, 0xc0, !UPT ;  /* 0x0000000710057892 */ /* 0x000fc8000f8ec0ff */
[----:B------:R-:W-:-:S03]  /*05b0*/  UISETP.NE.AND UP1, UPT, UR5, URZ, UPT ;  /* 0x000000ff0500728c */ /* 0x000fc6000bf25270 */
[----:B------:R-:W-:Y:S08]  /*05c0*/  BRA.U !UP0, `(.L_x_3) ;  /* 0x0000000108787547 */ /* 0x000ff0000b800000 */
[----:B------:R-:W1:Y:S01]  /*05d0*/  LDC.64 R2, c[0x0][0x380] ;  /* 0x0000e000ff027b82 */ /* 0x000e620000000a00 */
[----:B------:R-:W-:-:S07]  /*05e0*/  IADD3 R9, PT, PT, R7, R8, RZ ;  /* 0x0000000807097210 */ /* 0x000fce0007ffe0ff */
[----:B------:R-:W2:Y:S01]  /*05f0*/  LDC.64 R4, c[0x0][0x388] ;  /* 0x0000e200ff047b82 */ /* 0x000ea20000000a00 */
[----:B-1----:R-:W-:-:S05]  /*0600*/  IMAD.WIDE R2, R9, 0x4, R2 ;  /* 0x0000000409027825 */ /* 0x002fca00078e0202 */
[----:B0-----:R-:W3:Y:S01]  /*0610*/  LDG.E R10, desc[UR14][R2.64] ;  /* 0x0000000e020a7981 */ /* 0x001ee2000c1e1900 */
[----:B--2---:R-:W-:-:S03]  /*0620*/  IMAD.WIDE.U32 R4, R8, 0x4, R4 ;  /* 0x0000000408047825 */ /* 0x004fc600078e0004 */
[----:B------:R-:W2:Y:S04]  /*0630*/  LDG.E R13, desc[UR14][R2.64+0x4] ;  /* 0x0000040e020d7981 */ /* 0x000ea8000c1e1900 */
[----:B------:R-:W3:Y:S04]  /*0640*/  LDG.E R11, desc[UR14][R4.64] ;  /* 0x0000000e040b7981 */ /* 0x000ee8000c1e1900 */
[----:B------:R-:W2:Y:S04]  /*0650*/  LDG.E R12, desc[UR14][R4.64+0x4] ;  /* 0x0000040e040c7981 */ /* 0x000ea8000c1e1900 */
[----:B------:R-:W4:Y:S04]  /*0660*/  LDG.E R17, desc[UR14][R2.64+0x8] ;  /* 0x0000080e02117981 */ /* 0x000f28000c1e1900 */
        /* <DEDUP_REMOVED lines=11> */
[----:B------:R-:W-:Y:S01]  /*0720*/  IADD3 R8, PT, PT, R8, 0x8, RZ ;  /* 0x0000000808087810 */ /* 0x000fe20007ffe0ff */
[----:B---3--:R-:W-:-:S04]  /*0730*/  FFMA R10, R10, R11, R15 ;  /* 0x0000000b0a0a7223 */ /* 0x008fc8000000000f */
[----:B--2---:R-:W-:-:S04]  /*0740*/  FFMA R10, R13, R12, R10 ;  /* 0x0000000c0d0a7223 */ /* 0x004fc8000000000a */
[----:B----4-:R-:W-:-:S04]  /*0750*/  FFMA R10, R17, R14, R10 ;  /* 0x0000000e110a7223 */ /* 0x010fc8000000000a */
[----:B-----5:R-:W-:-:S04]  /*0760*/  FFMA R10, R19, R16, R10 ;  /* 0x00000010130a7223 */ /* 0x020fc8000000000a */
[----:B------:R-:W-:-:S04]  /*0770*/  FFMA R10, R21, R18, R10 ;  /* 0x00000012150a7223 */ /* 0x000fc8000000000a */
[----:B------:R-:W-:-:S04]  /*0780*/  FFMA R23, R23, R20, R10 ;  /* 0x0000001417177223 */ /* 0x000fc8000000000a */
[----:B------:R-:W-:-:S04]  /*0790*/  FFMA R6, R6, R9, R23 ;  /* 0x0000000906067223 */ /* 0x000fc80000000017 */
[----:B------:R-:W-:-:S07]  /*07a0*/  FFMA R15, R25, R22, R6 ;  /* 0x00000016190f7223 */ /* 0x000fce0000000006 */
.L_x_3:
        /* <DEDUP_REMOVED lines=17> */
[----:B------:R-:W5:Y:S01]  /*08c0*/  LDG.E R14, desc[UR14][R4.64+0xc] ;  /* 0x00000c0e040e7981 */ /* 0x000f62000c1e1900 */
[----:B------:R-:W-:Y:S01]  /*08d0*/  IADD3 R8, PT, PT, R8, 0x4, RZ ;  /* 0x0000000408087810 */ /* 0x000fe20007ffe0ff */
[----:B---3--:R-:W-:-:S04]  /*08e0*/  FFMA R6, R6, R9, R15 ;  /* 0x0000000906067223 */ /* 0x008fc8000000000f */
[----:B--2---:R-:W-:-:S04]  /*08f0*/  FFMA R6, R11, R10, R6 ;  /* 0x0000000a0b067223 */ /* 0x004fc80000000006 */
[----:B----4-:R-:W-:-:S04]  /*0900*/  FFMA R6, R13, R12, R6 ;  /* 0x0000000c0d067223 */ /* 0x010fc80000000006 */
[----:B-----5:R-:W-:-:S07]  /*0910*/  FFMA R15, R17, R14, R6 ;  /* 0x0000000e110f7223 */ /* 0x020fce0000000006 */
.L_x_4:
[----:B------:R-:W-:Y:S05]  /*0920*/  BRA.U !UP1, `(.L_x_0) ;  /* 0x0000000109487547 */ /* 0x000fea000b800000 */
[----:B------:R-:W1:Y:S01]  /*0930*/  LDC.64 R2, c[0x0][0x388] ;  /* 0x0000e200ff027b82 */ /* 0x000e620000000a00 */
[----:B------:R-:W-:Y:S01]  /*0940*/  IADD3 R7, PT, PT, R7, R8, RZ ;  /* 0x0000000807077210 */ /* 0x000fe20007ffe0ff */
[----:B------:R-:W-:-:S06]  /*0950*/  UIADD3 UR4, UPT, UPT, -UR4, URZ, URZ ;  /* 0x000000ff04047290 */ /* 0x000fcc000fffe1ff */
[----:B------:R-:W2:Y:S01]  /*0960*/  LDC.64 R10, c[0x0][0x380] ;  /* 0x0000e000ff0a7b82 */ /* 0x000ea20000000a00 */
[----:B-1----:R-:W-:-:S03]  /*0970*/  IMAD.WIDE.U32 R2, R8, 0x4, R2 ;  /* 0x0000000408027825 */ /* 0x002fc600078e0002 */
[----:B------:R-:W-:Y:S02]  /*0980*/  MOV R6, R2 ;  /* 0x0000000200067202 */ /* 0x000fe40000000f00 */
[----:B------:R-:W-:-:S07]  /*0990*/  MOV R5, R3 ;  /* 0x0000000300057202 */ /* 0x000fce0000000f00 */
.L_x_5:
[----:B--2---:R-:W-:Y:S01]  /*09a0*/  IMAD.WIDE R2, R7, 0x4, R10 ;  /* 0x0000000407027825 */ /* 0x004fe200078e020a */
[----:B------:R-:W-:-:S05]  /*09b0*/  MOV R4, R6 ;  /* 0x0000000600047202 */ /* 0x000fca0000000f00 */
[----:B0-----:R-:W2:Y:S04]  /*09c0*/  LDG.E R2, desc[UR14][R2.64] ;  /* 0x0000000e02027981 */ /* 0x001ea8000c1e1900 */
[----:B------:R0:W2:Y:S01]  /*09d0*/  LDG.E R4, desc[UR14][R4.64] ;  /* 0x0000000e04047981 */ /* 0x0000a2000c1e1900 */
[----:B------:R-:W-:Y:S01]  /*09e0*/  UIADD3 UR4, UPT, UPT, UR4, 0x1, URZ ;  /* 0x0000000104047890 */ /* 0x000fe2000fffe0ff */
[----:B------:R-:W-:Y:S02]  /*09f0*/  IADD3 R6, P0, PT, R6, 0x4, RZ ;  /* 0x0000000406067810 */ /* 0x000fe40007f1e0ff */
[----:B------:R-:W-:Y:S01]  /*0a00*/  IADD3 R7, PT, PT, R7, 0x1, RZ ;  /* 0x0000000107077810 */ /* 0x000fe20007ffe0ff */
[----:B------:R-:W-:Y:S01]  /*0a10*/  UISETP.NE.AND UP0, UPT, UR4, URZ, UPT ;  /* 0x000000ff0400728c */ /* 0x000fe2000bf05270 */
[----:B0-----:R-:W-:Y:S01]  /*0a20*/  IADD3.X R5, PT, PT, RZ, R5, RZ, P0, !PT ;  /* 0x00000005ff057210 */ /* 0x001fe200007fe4ff */
[----:B--2---:R-:W-:-:S07]  /*0a30*/  FFMA R15, R2, R4, R15 ;  /* 0x00000004020f7223 */ /* 0x004fce000000000f */
[----:B------:R-:W-:Y:S05]  /*0a40*/  BRA.U UP0, `(.L_x_5) ;  /* 0xfffffffd00d47547 */ /* 0x000fea000b83ffff */
.L_x_0:
[----:B------:R-:W1:Y:S02]  /*0a50*/  LDC.64 R2, c[0x0][0x390] ;  /* 0x0000e400ff027b82 */ /* 0x000e640000000a00 */
[----:B-1----:R-:W-:-:S05]  /*0a60*/  IMAD.WIDE R2, R0, 0x4, R2 ;  /* 0x0000000400027825 */ /* 0x002fca00078e0202 */
[----:B0-----:R-:W-:Y:S01]  /*0a70*/  STG.E desc[UR14][R2.64], R15 ;  /* 0x0000000f02007986 */ /* 0x001fe2000c10190e */
[----:B------:R-:W-:Y:S05]  /*0a80*/  EXIT ;  /* 0x000000000000794d */ /* 0x000fea0003800000 */
.L_x_6:
[----:B------:R-:W-:-:S00]  /*0a90*/  BRA `(.L_x_6) ;  /* 0xfffffffc00fc7947 */ /* 0x000fc0000383ffff */
[----:B------:R-:W-:-:S00]  /*0aa0*/  NOP ;  /* 0x0000000000007918 */ /* 0x000fc00000000000 */
        /* <DEDUP_REMOVED lines=13> */
.L_x_7:


//--------------------- .nv.shared.reserved.0     --------------------------
	.section	.nv.shared.reserved.0,"aw",@nobits
	.weak		__nv_reservedSMEM_offset_0_alias
	.size		__nv_reservedSMEM_offset_0_alias, 0, 64
	.other		__nv_reservedSMEM_offset_0_alias,@"STO_CUDA_RESERVED_SHARED STV_DEFAULT"
__nv_reservedSMEM_offset_0_alias:
	.zero		0
	.zero		64


//--------------------- .nv.constant0._Z12MatrixVecMulPKfS0_Pfi --------------------------
	.section	.nv.constant0._Z12MatrixVecMulPKfS0_Pfi,"a",@progbits
	.sectionflags	@""
	.align	4
.nv.constant0._Z12MatrixVecMulPKfS0_Pfi:
	.zero		924


//--------------------- SYMBOLS --------------------------

	.type		.nv.reservedSmem.offset0,@object
	.size		.nv.reservedSmem.offset0,0x4
